//
// Generated by NVIDIA NVVM Compiler
//
// Compiler Build ID: CL-36424714
// Cuda compilation tools, release 13.0, V13.0.88
// Based on NVVM 20.0.0
//

.version 9.0
.target sm_100
.address_size 64

	// .globl	_Z8myKernelifPf

.visible .entry _Z8myKernelifPf(
	.param .u32 _Z8myKernelifPf_param_0,
	.param .f32 _Z8myKernelifPf_param_1,
	.param .u64 .ptr .align 1 _Z8myKernelifPf_param_2
)
{
	.reg .b32 	%r<6>;
	.reg .b32 	%f<5>;
	.reg .b64 	%rd<5>;

	ld.param.u32 	%r1, [_Z8myKernelifPf_param_0];
	ld.param.f32 	%f1, [_Z8myKernelifPf_param_1];
	ld.param.u64 	%rd1, [_Z8myKernelifPf_param_2];
	cvta.to.global.u64 	%rd2, %rd1;
	mov.u32 	%r2, %tid.x;
	mov.u32 	%r3, %ctaid.x;
	mov.u32 	%r4, %ntid.x;
	mad.lo.s32 	%r5, %r3, %r4, %r2;
	cvt.rn.f32.s32 	%f2, %r1;
	cvt.rn.f32.s32 	%f3, %r5;
	fma.rn.f32 	%f4, %f1, %f2, %f3;
	mul.wide.s32 	%rd3, %r5, 4;
	add.s64 	%rd4, %rd2, %rd3;
	st.global.f32 	[%rd4], %f4;
	ret;

}


// ===== COMPILED SASS (sm_100) =====

	.target	sm_100

	.elftype	@"ET_EXEC"


//--------------------- .note.nv.tkinfo           --------------------------
	.section	.note.nv.tkinfo,"",@"SHT_NOTE"
	.sectionflags	@"SHF_NOTE_NV_TKINFO"
	.tkinfo
        /*0018*/ 	.word	0x00000002
        /*0030*/ 	.string	""
        /*0030*/ 	.string	"ptxas"
        /*0030*/ 	.string	"Cuda compilation tools, release 13.0, V13.0.88"
        /*0030*/ 	.string	"Build cuda_13.0.r13.0/compiler.36424714_0"
        /*0030*/ 	.string	"-arch sm_100 -m 64 "



//--------------------- .note.nv.cuinfo           --------------------------
	.section	.note.nv.cuinfo,"",@"SHT_NOTE"
	.sectionflags	@"SHF_NOTE_NV_CUINFO"
        /*0018*/ 	.short	0x0002
        /*001a*/ 	.short	0x0064
        /*001c*/ 	.short	0x0082
	.zero		2


//--------------------- .nv.info                  --------------------------
	.section	.nv.info,"",@"SHT_CUDA_INFO"
	.align	4


	//----- nvinfo : EIATTR_REGCOUNT
	.align		4
        /*0000*/ 	.byte	0x04, 0x2f
        /*0002*/ 	.short	(.L_1 - .L_0)
	.align		4
.L_0:
        /*0004*/ 	.word	index@(_Z8myKernelifPf)
        /*0008*/ 	.word	0x0000000a


	//----- nvinfo : EIATTR_FRAME_SIZE
	.align		4
.L_1:
        /*000c*/ 	.byte	0x04, 0x11
        /*000e*/ 	.short	(.L_3 - .L_2)
	.align		4
.L_2:
        /*0010*/ 	.word	index@(_Z8myKernelifPf)
        /*0014*/ 	.word	0x00000000


	//----- nvinfo : EIATTR_MIN_STACK_SIZE
	.align		4
.L_3:
        /*0018*/ 	.byte	0x04, 0x12
        /*001a*/ 	.short	(.L_5 - .L_4)
	.align		4
.L_4:
        /*001c*/ 	.word	index@(_Z8myKernelifPf)
        /*0020*/ 	.word	0x00000000
.L_5:


//--------------------- .nv.compat                --------------------------
	.section	.nv.compat,"",@"SHT_CUDA_COMPAT_INFO"
	.align	4
        /*0000*/ 	.byte	0x02, 0x09, 0x00, 0x00, 0x02, 0x02, 0x01, 0x00, 0x02, 0x05, 0x05, 0x00, 0x03, 0x07, 0x01, 0x01
        /*0010*/ 	.byte	0x02, 0x03, 0x00, 0x00, 0x02, 0x06, 0x01, 0x00, 0x04, 0x0b, 0x08, 0x00, 0x09, 0x00, 0x00, 0x00
        /*0020*/ 	.byte	0x00, 0x00, 0x00, 0x00


//--------------------- .nv.info._Z8myKernelifPf  --------------------------
	.section	.nv.info._Z8myKernelifPf,"",@"SHT_CUDA_INFO"
	.sectionflags	@""
	.align	4


	//----- nvinfo : EIATTR_CUDA_API_VERSION
	.align		4
        /*0000*/ 	.byte	0x04, 0x37
        /*0002*/ 	.short	(.L_7 - .L_6)
.L_6:
        /*0004*/ 	.word	0x00000082


	//----- nvinfo : EIATTR_KPARAM_INFO
	.align		4
.L_7:
        /*0008*/ 	.byte	0x04, 0x17
        /*000a*/ 	.short	(.L_9 - .L_8)
.L_8:
        /*000c*/ 	.word	0x00000000
        /*0010*/ 	.short	0x0002
        /*0012*/ 	.short	0x0008
        /*0014*/ 	.byte	0x00, 0xf5, 0x21, 0x00


	//----- nvinfo : EIATTR_KPARAM_INFO
	.align		4
.L_9:
        /*0018*/ 	.byte	0x04, 0x17
        /*001a*/ 	.short	(.L_11 - .L_10)
.L_10:
        /*001c*/ 	.word	0x00000000
        /*0020*/ 	.short	0x0001
        /*0022*/ 	.short	0x0004
        /*0024*/ 	.byte	0x00, 0xf0, 0x11, 0x00


	//----- nvinfo : EIATTR_KPARAM_INFO
	.align		4
.L_11:
        /*0028*/ 	.byte	0x04, 0x17
        /*002a*/ 	.short	(.L_13 - .L_12)
.L_12:
        /*002c*/ 	.word	0x00000000
        /*0030*/ 	.short	0x0000
        /*0032*/ 	.short	0x0000
        /*0034*/ 	.byte	0x00, 0xf0, 0x11, 0x00


	//----- nvinfo : EIATTR_SPARSE_MMA_MASK
	.align		4
.L_13:
        /*0038*/ 	.byte	0x03, 0x50
        /*003a*/ 	.short	0x0000


	//----- nvinfo : EIATTR_MAXREG_COUNT
	.align		4
        /*003c*/ 	.byte	0x03, 0x1b
        /*003e*/ 	.short	0x00ff


	//----- nvinfo : EIATTR_MERCURY_ISA_VERSION
	.align		4
        /*0040*/ 	.byte	0x03, 0x5f
        /*0042*/ 	.short	0x0101


	//----- nvinfo : EIATTR_VRC_CTA_INIT_COUNT
	.align		4
        /*0044*/ 	.byte	0x02, 0x4a
	.zero		1
	.zero		1


	//----- nvinfo : EIATTR_EXIT_INSTR_OFFSETS
	.align		4
        /*0048*/ 	.byte	0x04, 0x1c
        /*004a*/ 	.short	(.L_15 - .L_14)


	//   ....[0]....
.L_14:
        /*004c*/ 	.word	0x000000d0


	//----- nvinfo : EIATTR_CBANK_PARAM_SIZE
	.align		4
.L_15:
        /*0050*/ 	.byte	0x03, 0x19
        /*0052*/ 	.short	0x0010


	//----- nvinfo : EIATTR_PARAM_CBANK
	.align		4
        /*0054*/ 	.byte	0x04, 0x0a
        /*0056*/ 	.short	(.L_17 - .L_16)
	.align		4
.L_16:
        /*0058*/ 	.word	index@(.nv.constant0._Z8myKernelifPf)
        /*005c*/ 	.short	0x0380
        /*005e*/ 	.short	0x0010


	//----- nvinfo : EIATTR_SW_WAR
	.align		4
.L_17:
        /*0060*/ 	.byte	0x04, 0x36
        /*0062*/ 	.short	(.L_19 - .L_18)
.L_18:
        /*0064*/ 	.word	0x00000008
.L_19:


//--------------------- .nv.callgraph             --------------------------
	.section	.nv.callgraph,"",@"SHT_CUDA_CALLGRAPH"
	.align	4
	.sectionentsize	8
	.align		4
        /*0000*/ 	.word	0x00000000
	.align		4
        /*0004*/ 	.word	0xffffffff
	.align		4
        /*0008*/ 	.word	0x00000000
	.align		4
        /*000c*/ 	.word	0xfffffffe
	.align		4
        /*0010*/ 	.word	0x00000000
	.align		4
        /*0014*/ 	.word	0xfffffffd
	.align		4
        /*0018*/ 	.word	0x00000000
	.align		4
        /*001c*/ 	.word	0xfffffffc


//--------------------- .text._Z8myKernelifPf     --------------------------
	.section	.text._Z8myKernelifPf,"ax",@progbits
	.align	128
        .global         _Z8myKernelifPf
        .type           _Z8myKernelifPf,@function
        .size           _Z8myKernelifPf,(.L_x_1 - _Z8myKernelifPf)
        .other          _Z8myKernelifPf,@"STO_CUDA_ENTRY STV_DEFAULT"
_Z8myKernelifPf:
.text._Z8myKernelifPf:
[----:B------:R-:W-:Y:S01]  /*0000*/  LDC R1, c[0x0][0x37c] ;  /* 0x0000df00ff017b82 */ /* 0x000fe20000000800 */
[----:B------:R-:W0:Y:S07]  /*0010*/  S2R R5, SR_TID.X ;  /* 0x0000000000057919 */ /* 0x000e2e0000002100 */
[----:B------:R-:W0:Y:S01]  /*0020*/  S2UR UR6, SR_CTAID.X ;  /* 0x00000000000679c3 */ /* 0x000e220000002500 */
[----:B------:R-:W1:Y:S01]  /*0030*/  LDCU.64 UR8, c[0x0][0x380] ;  /* 0x00007000ff0877ac */ /* 0x000e620008000a00 */
[----:B------:R-:W2:Y:S06]  /*0040*/  LDCU.64 UR4, c[0x0][0x358] ;  /* 0x00006b00ff0477ac */ /* 0x000eac0008000a00 */
[----:B------:R-:W0:Y:S08]  /*0050*/  LDC R0, c[0x0][0x360] ;  /* 0x0000d800ff007b82 */ /* 0x000e300000000800 */
[----:B------:R-:W3:Y:S01]  /*0060*/  LDC.64 R2, c[0x0][0x388] ;  /* 0x0000e200ff027b82 */ /* 0x000ee20000000a00 */
[----:B0-----:R-:W-:Y:S01]  /*0070*/  IMAD R5, R0, UR6, R5 ;  /* 0x0000000600057c24 */ /* 0x001fe2000f8e0205 */
[----:B-1----:R-:W-:-:S04]  /*0080*/  I2FP.F32.S32 R0, UR8 ;  /* 0x0000000800007c45 */ /* 0x002fc80008201400 */
[----:B------:R-:W-:Y:S01]  /*0090*/  I2FP.F32.S32 R7, R5 ;  /* 0x0000000500077245 */ /* 0x000fe20000201400 */
[----:B---3--:R-:W-:-:S04]  /*00a0*/  IMAD.WIDE R2, R5, 0x4, R2 ;  /* 0x0000000405027825 */ /* 0x008fc800078e0202 */
[----:B------:R-:W-:-:S05]  /*00b0*/  FFMA R7, R0, UR9, R7 ;  /* 0x0000000900077c23 */ /* 0x000fca0008000007 */
[----:B--2---:R-:W-:Y:S01]  /*00c0*/  STG.E desc[UR4][R2.64], R7 ;  /* 0x0000000702007986 */ /* 0x004fe2000c101904 */
[----:B------:R-:W-:Y:S05]  /*00d0*/  EXIT ;  /* 0x000000000000794d */ /* 0x000fea0003800000 */
.L_x_0:
[----:B------:R-:W-:-:S00]  /*00e0*/  BRA `(.L_x_0) ;  /* 0xfffffffc00fc7947 */ /* 0x000fc0000383ffff */
[----:B------:R-:W-:-:S00]  /*00f0*/  NOP ;  /* 0x0000000000007918 */ /* 0x000fc00000000000 */
        /* <DEDUP_REMOVED lines=8> */
.L_x_1:


//--------------------- .nv.shared.reserved.0     --------------------------
	.section	.nv.shared.reserved.0,"aw",@nobits
	.weak		__nv_reservedSMEM_offset_0_alias
	.size		__nv_reservedSMEM_offset_0_alias, 0, 64
	.other		__nv_reservedSMEM_offset_0_alias,@"STO_CUDA_RESERVED_SHARED STV_DEFAULT"
__nv_reservedSMEM_offset_0_alias:
	.zero		0
	.zero		64


//--------------------- .nv.constant0._Z8myKernelifPf --------------------------
	.section	.nv.constant0._Z8myKernelifPf,"a",@progbits
	.sectionflags	@""
	.align	4
.nv.constant0._Z8myKernelifPf:
	.zero		912


//--------------------- SYMBOLS --------------------------

	.type		.nv.reservedSmem.offset0,@object
	.size		.nv.reservedSmem.offset0,0x4
